	.headerflags	@"EF_CUDA_TEXMODE_UNIFIED EF_CUDA_64BIT_ADDRESS EF_CUDA_ACCELERATORS EF_CUDA_SM90 EF_CUDA_VIRTUAL_SM(EF_CUDA_SM90)"
	.elftype	@"ET_EXEC"


//--------------------- .nv.info                  --------------------------
	.section	.nv.info,"",@"SHT_CUDA_INFO"
	.align	4


	//----- nvinfo : EIATTR_REGCOUNT
	.align		4
        /*0000*/ 	.byte	0x04, 0x2f
        /*0002*/ 	.short	(.L_3 - .L_2)
	.align		4
.L_2:
        /*0004*/ 	.word	index@(triton_poi_fused__native_batch_norm_legit_no_training_add_silu_21)
        /*0008*/ 	.word	0x00000013


	//----- nvinfo : EIATTR_MIN_STACK_SIZE
	.align		4
.L_3:
        /*000c*/ 	.byte	0x04, 0x12
        /*000e*/ 	.short	(.L_5 - .L_4)
	.align		4
.L_4:
        /*0010*/ 	.word	index@(triton_poi_fused__native_batch_norm_legit_no_training_add_silu_21)
        /*0014*/ 	.word	0x00000000


	//----- nvinfo : EIATTR_FRAME_SIZE
	.align		4
.L_5:
        /*0018*/ 	.byte	0x04, 0x11
        /*001a*/ 	.short	(.L_7 - .L_6)
	.align		4
.L_6:
        /*001c*/ 	.word	index@(triton_poi_fused__native_batch_norm_legit_no_training_add_silu_21)
        /*0020*/ 	.word	0x00000000


	//----- nvinfo : EIATTR_MIN_STACK_SIZE
	.align		4
.L_7:
        /*0024*/ 	.byte	0x04, 0x12
        /*0026*/ 	.short	(.L_9 - .L_8)
	.align		4
.L_8:
        /*0028*/ 	.word	index@(triton_poi_fused__native_batch_norm_legit_no_training_add_silu_21)
        /*002c*/ 	.word	0x00000000
.L_9:


//--------------------- .nv.info.triton_poi_fused__native_batch_norm_legit_no_training_add_silu_21 --------------------------
	.section	.nv.info.triton_poi_fused__native_batch_norm_legit_no_training_add_silu_21,"",@"SHT_CUDA_INFO"
	.sectionflags	@""
	.align	4


	//----- nvinfo : EIATTR_CUDA_API_VERSION
	.align		4
        /*0000*/ 	.byte	0x04, 0x37
        /*0002*/ 	.short	(.L_11 - .L_10)
.L_10:
        /*0004*/ 	.word	0x0000007c


	//----- nvinfo : EIATTR_KPARAM_INFO
	.align		4
.L_11:
        /*0008*/ 	.byte	0x04, 0x17
        /*000a*/ 	.short	(.L_13 - .L_12)
.L_12:
        /*000c*/ 	.word	0x00000000
        /*0010*/ 	.short	0x0007
        /*0012*/ 	.short	0x0038
        /*0014*/ 	.byte	0x00, 0xf0, 0x11, 0x00


	//----- nvinfo : EIATTR_KPARAM_INFO
	.align		4
.L_13:
        /*0018*/ 	.byte	0x04, 0x17
        /*001a*/ 	.short	(.L_15 - .L_14)
.L_14:
        /*001c*/ 	.word	0x00000000
        /*0020*/ 	.short	0x0006
        /*0022*/ 	.short	0x0030
        /*0024*/ 	.byte	0x00, 0xf4, 0x21, 0x00


	//----- nvinfo : EIATTR_KPARAM_INFO
	.align		4
.L_15:
        /*0028*/ 	.byte	0x04, 0x17
        /*002a*/ 	.short	(.L_17 - .L_16)
.L_16:
        /*002c*/ 	.word	0x00000000
        /*0030*/ 	.short	0x0005
        /*0032*/ 	.short	0x0028
        /*0034*/ 	.byte	0x00, 0xf4, 0x21, 0x00


	//----- nvinfo : EIATTR_KPARAM_INFO
	.align		4
.L_17:
        /*0038*/ 	.byte	0x04, 0x17
        /*003a*/ 	.short	(.L_19 - .L_18)
.L_18:
        /*003c*/ 	.word	0x00000000
        /*0040*/ 	.short	0x0004
        /*0042*/ 	.short	0x0020
        /*0044*/ 	.byte	0x00, 0xf4, 0x21, 0x00


	//----- nvinfo : EIATTR_KPARAM_INFO
	.align		4
.L_19:
        /*0048*/ 	.byte	0x04, 0x17
        /*004a*/ 	.short	(.L_21 - .L_20)
.L_20:
        /*004c*/ 	.word	0x00000000
        /*0050*/ 	.short	0x0003
        /*0052*/ 	.short	0x0018
        /*0054*/ 	.byte	0x00, 0xf4, 0x21, 0x00


	//----- nvinfo : EIATTR_KPARAM_INFO
	.align		4
.L_21:
        /*0058*/ 	.byte	0x04, 0x17
        /*005a*/ 	.short	(.L_23 - .L_22)
.L_22:
        /*005c*/ 	.word	0x00000000
        /*0060*/ 	.short	0x0002
        /*0062*/ 	.short	0x0010
        /*0064*/ 	.byte	0x00, 0xf4, 0x21, 0x00


	//----- nvinfo : EIATTR_KPARAM_INFO
	.align		4
.L_23:
        /*0068*/ 	.byte	0x04, 0x17
        /*006a*/ 	.short	(.L_25 - .L_24)
.L_24:
        /*006c*/ 	.word	0x00000000
        /*0070*/ 	.short	0x0001
        /*0072*/ 	.short	0x0008
        /*0074*/ 	.byte	0x00, 0xf4, 0x21, 0x00


	//----- nvinfo : EIATTR_KPARAM_INFO
	.align		4
.L_25:
        /*0078*/ 	.byte	0x04, 0x17
        /*007a*/ 	.short	(.L_27 - .L_26)
.L_26:
        /*007c*/ 	.word	0x00000000
        /*0080*/ 	.short	0x0000
        /*0082*/ 	.short	0x0000
        /*0084*/ 	.byte	0x00, 0xf4, 0x21, 0x00


	//----- nvinfo : EIATTR_SPARSE_MMA_MASK
	.align		4
.L_27:
        /*0088*/ 	.byte	0x03, 0x50
        /*008a*/ 	.short	0x0000


	//----- nvinfo : EIATTR_MAXREG_COUNT
	.align		4
        /*008c*/ 	.byte	0x03, 0x1b
        /*008e*/ 	.short	0x00ff


	//----- nvinfo : EIATTR_EXIT_INSTR_OFFSETS
	.align		4
        /*0090*/ 	.byte	0x04, 0x1c
        /*0092*/ 	.short	(.L_29 - .L_28)


	//   ....[0]....
.L_28:
        /*0094*/ 	.word	0x00000560


	//----- nvinfo : EIATTR_REQNTID
	.align		4
.L_29:
        /*0098*/ 	.byte	0x04, 0x10
        /*009a*/ 	.short	(.L_31 - .L_30)
.L_30:
        /*009c*/ 	.word	0x00000080
        /*00a0*/ 	.word	0x00000001
        /*00a4*/ 	.word	0x00000001


	//----- nvinfo : EIATTR_CBANK_PARAM_SIZE
	.align		4
.L_31:
        /*00a8*/ 	.byte	0x03, 0x19
        /*00aa*/ 	.short	0x003c


	//----- nvinfo : EIATTR_PARAM_CBANK
	.align		4
        /*00ac*/ 	.byte	0x04, 0x0a
        /*00ae*/ 	.short	(.L_33 - .L_32)
	.align		4
.L_32:
        /*00b0*/ 	.word	index@(.nv.constant0.triton_poi_fused__native_batch_norm_legit_no_training_add_silu_21)
        /*00b4*/ 	.short	0x0210
        /*00b6*/ 	.short	0x003c


	//----- nvinfo : EIATTR_SW_WAR
	.align		4
.L_33:
        /*00b8*/ 	.byte	0x04, 0x36
        /*00ba*/ 	.short	(.L_35 - .L_34)
.L_34:
        /*00bc*/ 	.word	0x00000008
.L_35:


//--------------------- .nv.callgraph             --------------------------
	.section	.nv.callgraph,"",@"SHT_CUDA_CALLGRAPH"
	.align	4
	.sectionentsize	8
	.align		4
        /*0000*/ 	.word	0x00000000
	.align		4
        /*0004*/ 	.word	0xffffffff
	.align		4
        /*0008*/ 	.word	0x00000000
	.align		4
        /*000c*/ 	.word	0xfffffffe
	.align		4
        /*0010*/ 	.word	0x00000000
	.align		4
        /*0014*/ 	.word	0xfffffffd
	.align		4
        /*0018*/ 	.word	0x00000000
	.align		4
        /*001c*/ 	.word	0xfffffffc


//--------------------- .nv.constant4             --------------------------
	.section	.nv.constant4,"a",@progbits
	.align	8
	.align		8
.nv.constant4:
        /*0000*/ 	.dword	_$_str
	.align		8
        /*0008*/ 	.dword	_$_str_$_2


//--------------------- .text.triton_poi_fused__native_batch_norm_legit_no_training_add_silu_21 --------------------------
	.section	.text.triton_poi_fused__native_batch_norm_legit_no_training_add_silu_21,"ax",@progbits
	.align	128
        .global         triton_poi_fused__native_batch_norm_legit_no_training_add_silu_21
        .type           triton_poi_fused__native_batch_norm_legit_no_training_add_silu_21,@function
        .size           triton_poi_fused__native_batch_norm_legit_no_training_add_silu_21,(.L_x_1 - triton_poi_fused__native_batch_norm_legit_no_training_add_silu_21)
        .other          triton_poi_fused__native_batch_norm_legit_no_training_add_silu_21,@"STO_CUDA_ENTRY STV_DEFAULT"
triton_poi_fused__native_batch_norm_legit_no_training_add_silu_21:
.text.triton_poi_fused__native_batch_norm_legit_no_training_add_silu_21:
[----:B------:R-:W-:Y:S01]  /*0000*/  LDC R1, c[0x0][0x28] ;  /* 0x00000a00ff017b82 */ /* 0x000fe20000000800 */
[----:B------:R-:W1:Y:S07]  /*0010*/  S2R R0, SR_TID.X ;  /* 0x0000000000007919 */ /* 0x000e6e0000002100 */
[----:B------:R-:W2:Y:S01]  /*0020*/  LDC.64 R2, c[0x0][0x228] ;  /* 0x00008a00ff027b82 */ /* 0x000ea20000000a00 */
[----:B------:R-:W-:Y:S01]  /*0030*/  ULDC.64 UR4, c[0x0][0x208] ;  /* 0x0000820000047ab9 */ /* 0x000fe20000000a00 */
[----:B------:R-:W3:Y:S06]  /*0040*/  S2R R7, SR_CTAID.X ;  /* 0x0000000000077919 */ /* 0x000eec0000002500 */
[----:B------:R-:W4:Y:S08]  /*0050*/  LDC.64 R8, c[0x0][0x230] ;  /* 0x00008c00ff087b82 */ /* 0x000f300000000a00 */
[----:B------:R-:W5:Y:S01]  /*0060*/  LDC.64 R12, c[0x0][0x238] ;  /* 0x00008e00ff0c7b82 */ /* 0x000f620000000a00 */
[----:B-1----:R-:W-:-:S02]  /*0070*/  SHF.L.U32 R0, R0, 0x1, RZ ;  /* 0x0000000100007819 */ /* 0x002fc400000006ff */
[----:B---3--:R-:W-:Y:S02]  /*0080*/  SHF.R.S32.HI R5, RZ, 0x17, R7 ;  /* 0x00000017ff057819 */ /* 0x008fe40000011407 */
[----:B------:R-:W-:Y:S02]  /*0090*/  LOP3.LUT R0, R0, 0xfe, RZ, 0xc0, !PT ;  /* 0x000000fe00007812 */ /* 0x000fe400078ec0ff */
[----:B------:R-:W-:Y:S02]  /*00a0*/  SGXT R5, R5, 0x1 ;  /* 0x000000010505781a */ /* 0x000fe40000000200 */
[----:B------:R-:W-:Y:S02]  /*00b0*/  LEA R0, R7, R0, 0x8 ;  /* 0x0000000007007211 */ /* 0x000fe400078e40ff */
[----:B------:R-:W1:Y:S02]  /*00c0*/  LDC.64 R6, c[0x0][0x220] ;  /* 0x00008800ff067b82 */ /* 0x000e640000000a00 */
[----:B------:R-:W-:-:S04]  /*00d0*/  LEA.HI R5, R5, R0, RZ, 0x7 ;  /* 0x0000000005057211 */ /* 0x000fc800078f38ff */
[----:B------:R-:W-:-:S04]  /*00e0*/  LOP3.LUT R5, R5, 0xffffff80, RZ, 0xc0, !PT ;  /* 0xffffff8005057812 */ /* 0x000fc800078ec0ff */
[----:B------:R-:W-:Y:S02]  /*00f0*/  IADD3 R11, R0, -R5, RZ ;  /* 0x80000005000b7210 */ /* 0x000fe40007ffe0ff */
[----:B------:R-:W3:Y:S03]  /*0100*/  LDC.64 R4, c[0x0][0x218] ;  /* 0x00008600ff047b82 */ /* 0x000ee60000000a00 */
[----:B--2---:R-:W-:-:S06]  /*0110*/  IMAD.WIDE R2, R11, 0x4, R2 ;  /* 0x000000040b027825 */ /* 0x004fcc00078e0202 */
[----:B------:R-:W2:Y:S01]  /*0120*/  LDG.E.EL.64 R2, desc[UR4][R2.64] ;  /* 0x0000000402027981 */ /* 0x000ea2000c2e1b00 */
[----:B-1----:R-:W-:-:S04]  /*0130*/  IMAD.WIDE R6, R11, 0x4, R6 ;  /* 0x000000040b067825 */ /* 0x002fc800078e0206 */
[C---:B----4-:R-:W-:Y:S02]  /*0140*/  IMAD.WIDE R8, R11.reuse, 0x4, R8 ;  /* 0x000000040b087825 */ /* 0x050fe400078e0208 */
[----:B------:R-:W4:Y:S02]  /*0150*/  LDG.E.EL.64 R6, desc[UR4][R6.64] ;  /* 0x0000000406067981 */ /* 0x000f24000c2e1b00 */
[----:B-----5:R-:W-:Y:S02]  /*0160*/  IMAD.WIDE R12, R11, 0x4, R12 ;  /* 0x000000040b0c7825 */ /* 0x020fe400078e020c */
[----:B------:R-:W5:Y:S01]  /*0170*/  LDG.E.EL.64 R8, desc[UR4][R8.64] ;  /* 0x0000000408087981 */ /* 0x000f62000c2e1b00 */
[----:B------:R-:W1:Y:S01]  /*0180*/  LDC.64 R10, c[0x0][0x240] ;  /* 0x00009000ff0a7b82 */ /* 0x000e620000000a00 */
[C---:B---3--:R-:W-:Y:S02]  /*0190*/  IMAD.WIDE R4, R0.reuse, 0x4, R4 ;  /* 0x0000000400047825 */ /* 0x048fe400078e0204 */
[----:B------:R-:W5:Y:S04]  /*01a0*/  LDG.E.EL.64 R12, desc[UR4][R12.64] ;  /* 0x000000040c0c7981 */ /* 0x000f68000c2e1b00 */
[----:B------:R-:W4:Y:S01]  /*01b0*/  LDG.E.64 R4, desc[UR4][R4.64] ;  /* 0x0000000404047981 */ /* 0x000f22000c1e1b00 */
[----:B-1----:R-:W-:-:S06]  /*01c0*/  IMAD.WIDE R10, R0, 0x4, R10 ;  /* 0x00000004000a7825 */ /* 0x002fcc00078e020a */
[----:B------:R-:W3:Y:S01]  /*01d0*/  LDG.E.64 R10, desc[UR4][R10.64] ;  /* 0x000000040a0a7981 */ /* 0x000ee2000c1e1b00 */
[----:B--2---:R-:W-:Y:S01]  /*01e0*/  FADD R2, R2, 0.0010000000474974513054 ;  /* 0x3a83126f02027421 */ /* 0x004fe20000000000 */
[----:B------:R-:W-:-:S03]  /*01f0*/  FADD R3, R3, 0.0010000000474974513054 ;  /* 0x3a83126f03037421 */ /* 0x000fc60000000000 */
[----:B------:R-:W1:Y:S08]  /*0200*/  MUFU.SQRT R14, R2 ;  /* 0x00000002000e7308 */ /* 0x000e700000002000 */
[----:B------:R-:W2:Y:S01]  /*0210*/  MUFU.SQRT R15, R3 ;  /* 0x00000003000f7308 */ /* 0x000ea20000002000 */
[C---:B-1----:R-:W-:Y:S02]  /*0220*/  FSETP.GT.AND P0, PT, R14.reuse, 8.50705917302346158658e+37, PT ;  /* 0x7e8000000e00780b */ /* 0x042fe40003f04000 */
[----:B------:R-:W-:-:S02]  /*0230*/  FSETP.GEU.AND P2, PT, R14, 1.175494350822287508e-38, PT ;  /* 0x008000000e00780b */ /* 0x000fc40003f4e000 */
[C---:B--2---:R-:W-:Y:S02]  /*0240*/  FSETP.GT.AND P1, PT, R15.reuse, 8.50705917302346158658e+37, PT ;  /* 0x7e8000000f00780b */ /* 0x044fe40003f24000 */
[----:B------:R-:W-:-:S07]  /*0250*/  FSETP.GEU.AND P3, PT, R15, 1.175494350822287508e-38, PT ;  /* 0x008000000f00780b */ /* 0x000fce0003f6e000 */
[----:B------:R-:W-:Y:S01]  /*0260*/  @P0 FMUL R14, R14, 0.25 ;  /* 0x3e8000000e0e0820 */ /* 0x000fe20000400000 */
[----:B------:R-:W-:-:S03]  /*0270*/  HFMA2.MMA R2, -RZ, RZ, 1.625, 0 ;  /* 0x3e800000ff027435 */ /* 0x000fc600000001ff */
[----:B------:R-:W-:Y:S01]  /*0280*/  @!P2 FMUL R14, R14, 16777216 ;  /* 0x4b8000000e0ea820 */ /* 0x000fe20000400000 */
[----:B------:R-:W-:-:S05]  /*0290*/  @P1 FMUL R15, R15, 0.25 ;  /* 0x3e8000000f0f1820 */ /* 0x000fca0000400000 */
[----:B------:R-:W1:Y:S01]  /*02a0*/  MUFU.RCP R14, R14 ;  /* 0x0000000e000e7308 */ /* 0x000e620000001000 */
[----:B------:R-:W-:Y:S01]  /*02b0*/  @!P3 FMUL R15, R15, 16777216 ;  /* 0x4b8000000f0fb820 */ /* 0x000fe20000400000 */
[----:B------:R-:W-:-:S06]  /*02c0*/  FSEL R3, R2, 1, P0 ;  /* 0x3f80000002037808 */ /* 0x000fcc0000000000 */
[----:B------:R-:W2:Y:S01]  /*02d0*/  MUFU.RCP R15, R15 ;  /* 0x0000000f000f7308 */ /* 0x000ea20000001000 */
[----:B------:R-:W-:Y:S01]  /*02e0*/  @!P2 FMUL R3, R3, 16777216 ;  /* 0x4b8000000303a820 */ /* 0x000fe20000400000 */
[----:B------:R-:W-:Y:S01]  /*02f0*/  FSEL R16, R2, 1, P1 ;  /* 0x3f80000002107808 */ /* 0x000fe20000800000 */
[----:B----4-:R-:W-:Y:S02]  /*0300*/  FADD R4, R4, -R6 ;  /* 0x8000000604047221 */ /* 0x010fe40000000000 */
[----:B-1----:R-:W-:Y:S02]  /*0310*/  FMUL R3, R14, R3 ;  /* 0x000000030e037220 */ /* 0x002fe40000400000 */
[----:B------:R-:W-:Y:S01]  /*0320*/  @!P3 FMUL R16, R16, 16777216 ;  /* 0x4b8000001010b820 */ /* 0x000fe20000400000 */
[----:B------:R-:W-:Y:S01]  /*0330*/  FADD R5, R5, -R7 ;  /* 0x8000000705057221 */ /* 0x000fe20000000000 */
[----:B------:R-:W-:Y:S02]  /*0340*/  FMUL R3, R4, R3 ;  /* 0x0000000304037220 */ /* 0x000fe40000400000 */
[----:B--2---:R-:W-:-:S02]  /*0350*/  FMUL R16, R15, R16 ;  /* 0x000000100f107220 */ /* 0x004fc40000400000 */
[----:B-----5:R-:W-:Y:S02]  /*0360*/  FFMA R7, R8, R3, R12 ;  /* 0x0000000308077223 */ /* 0x020fe4000000000c */
[----:B------:R-:W-:Y:S02]  /*0370*/  FMUL R16, R5, R16 ;  /* 0x0000001005107220 */ /* 0x000fe40000400000 */
[----:B------:R-:W-:Y:S02]  /*0380*/  FADD R3, RZ, -R7 ;  /* 0x80000007ff037221 */ /* 0x000fe40000000000 */
[----:B------:R-:W-:Y:S02]  /*0390*/  FFMA R16, R9, R16, R13 ;  /* 0x0000001009107223 */ /* 0x000fe4000000000d */
[----:B------:R-:W-:Y:S02]  /*03a0*/  FMUL R4, R3, 1.4426950216293334961 ;  /* 0x3fb8aa3b03047820 */ /* 0x000fe40000400000 */
[----:B------:R-:W-:-:S04]  /*03b0*/  FADD R3, RZ, -R16 ;  /* 0x80000010ff037221 */ /* 0x000fc80000000000 */
[----:B------:R-:W-:Y:S01]  /*03c0*/  FMUL R6, R3, 1.4426950216293334961 ;  /* 0x3fb8aa3b03067820 */ /* 0x000fe20000400000 */
[----:B------:R-:W-:-:S04]  /*03d0*/  FSETP.GEU.AND P0, PT, R4, -126, PT ;  /* 0xc2fc00000400780b */ /* 0x000fc80003f0e000 */
[----:B------:R-:W-:-:S09]  /*03e0*/  FSETP.GEU.AND P1, PT, R6, -126, PT ;  /* 0xc2fc00000600780b */ /* 0x000fd20003f2e000 */
[----:B------:R-:W-:-:S04]  /*03f0*/  @!P0 FMUL R4, R4, 0.5 ;  /* 0x3f00000004048820 */ /* 0x000fc80000400000 */
[----:B------:R-:W-:Y:S01]  /*0400*/  @!P1 FMUL R6, R6, 0.5 ;  /* 0x3f00000006069820 */ /* 0x000fe20000400000 */
[----:B------:R-:W1:Y:S08]  /*0410*/  MUFU.EX2 R3, R4 ;  /* 0x0000000400037308 */ /* 0x000e700000000800 */
[----:B------:R-:W2:Y:S01]  /*0420*/  MUFU.EX2 R5, R6 ;  /* 0x0000000600057308 */ /* 0x000ea20000000800 */
[----:B-1----:R-:W-:-:S04]  /*0430*/  @!P0 FMUL R3, R3, R3 ;  /* 0x0000000303038220 */ /* 0x002fc80000400000 */
[----:B------:R-:W-:Y:S01]  /*0440*/  FADD R8, R3, 1 ;  /* 0x3f80000003087421 */ /* 0x000fe20000000000 */
[----:B--2---:R-:W-:-:S04]  /*0450*/  @!P1 FMUL R5, R5, R5 ;  /* 0x0000000505059220 */ /* 0x004fc80000400000 */
[----:B------:R-:W-:Y:S01]  /*0460*/  FADD R9, R5, 1 ;  /* 0x3f80000005097421 */ /* 0x000fe20000000000 */
[----:B------:R-:W-:Y:S01]  /*0470*/  FSETP.GT.AND P0, PT, R8, 8.50705917302346158658e+37, PT ;  /* 0x7e8000000800780b */ /* 0x000fe20003f04000 */
[----:B------:R-:W1:Y:S03]  /*0480*/  LDC.64 R4, c[0x0][0x210] ;  /* 0x00008400ff047b82 */ /* 0x000e660000000a00 */
[----:B------:R-:W-:-:S09]  /*0490*/  FSETP.GT.AND P1, PT, R9, 8.50705917302346158658e+37, PT ;  /* 0x7e8000000900780b */ /* 0x000fd20003f24000 */
[----:B------:R-:W-:-:S04]  /*04a0*/  @P0 FMUL R8, R8, 0.25 ;  /* 0x3e80000008080820 */ /* 0x000fc80000400000 */
[----:B------:R-:W-:Y:S02]  /*04b0*/  @P1 FMUL R9, R9, 0.25 ;  /* 0x3e80000009091820 */ /* 0x000fe40000400000 */
[----:B------:R-:W2:Y:S08]  /*04c0*/  MUFU.RCP R8, R8 ;  /* 0x0000000800087308 */ /* 0x000eb00000001000 */
[----:B------:R-:W4:Y:S01]  /*04d0*/  MUFU.RCP R9, R9 ;  /* 0x0000000900097308 */ /* 0x000f220000001000 */
[----:B------:R-:W-:-:S02]  /*04e0*/  FSEL R3, R2, 1, P0 ;  /* 0x3f80000002037808 */ /* 0x000fc40000000000 */
[----:B------:R-:W-:-:S03]  /*04f0*/  FSEL R2, R2, 1, P1 ;  /* 0x3f80000002027808 */ /* 0x000fc60000800000 */
[----:B--2---:R-:W-:-:S04]  /*0500*/  FMUL R6, R8, R3 ;  /* 0x0000000308067220 */ /* 0x004fc80000400000 */
[----:B---3--:R-:W-:Y:S01]  /*0510*/  FFMA R10, R7, R6, R10 ;  /* 0x00000006070a7223 */ /* 0x008fe2000000000a */
[----:B----4-:R-:W-:Y:S01]  /*0520*/  FMUL R12, R9, R2 ;  /* 0x00000002090c7220 */ /* 0x010fe20000400000 */
[----:B-1----:R-:W-:-:S04]  /*0530*/  IMAD.WIDE R2, R0, 0x4, R4 ;  /* 0x0000000400027825 */ /* 0x002fc800078e0204 */
[----:B------:R-:W-:-:S05]  /*0540*/  FFMA R11, R16, R12, R11 ;  /* 0x0000000c100b7223 */ /* 0x000fca000000000b */
[----:B------:R-:W-:Y:S01]  /*0550*/  STG.E.64 desc[UR4][R2.64], R10 ;  /* 0x0000000a02007986 */ /* 0x000fe2000c101b04 */
[----:B------:R-:W-:Y:S05]  /*0560*/  EXIT ;  /* 0x000000000000794d */ /* 0x000fea0003800000 */
.L_x_0:
[----:B------:R-:W-:-:S00]  /*0570*/  BRA `(.L_x_0) ;  /* 0xfffffffc00fc7947 */ /* 0x000fc0000383ffff */
[----:B------:R-:W-:-:S00]  /*0580*/  NOP ;  /* 0x0000000000007918 */ /* 0x000fc00000000000 */
[----:B------:R-:W-:-:S00]  /*0590*/  NOP ;  /* 0x0000000000007918 */ /* 0x000fc00000000000 */
[----:B------:R-:W-:-:S00]  /*05a0*/  NOP ;  /* 0x0000000000007918 */ /* 0x000fc00000000000 */
[----:B------:R-:W-:-:S00]  /*05b0*/  NOP ;  /* 0x0000000000007918 */ /* 0x000fc00000000000 */
[----:B------:R-:W-:-:S00]  /*05c0*/  NOP ;  /* 0x0000000000007918 */ /* 0x000fc00000000000 */
[----:B------:R-:W-:-:S00]  /*05d0*/  NOP ;  /* 0x0000000000007918 */ /* 0x000fc00000000000 */
[----:B------:R-:W-:-:S00]  /*05e0*/  NOP ;  /* 0x0000000000007918 */ /* 0x000fc00000000000 */
[----:B------:R-:W-:-:S00]  /*05f0*/  NOP ;  /* 0x0000000000007918 */ /* 0x000fc00000000000 */
.L_x_1:


//--------------------- .nv.global.init           --------------------------
	.section	.nv.global.init,"aw",@progbits
.nv.global.init:
	.type		_$_str,@object
	.size		_$_str,(_$_str_$_2 - _$_str)
_$_str:
        /*0000*/ 	.byte	0x5f, 0x5f, 0x43, 0x55, 0x44, 0x41, 0x5f, 0x46, 0x54, 0x5a, 0x00
	.type		_$_str_$_2,@object
	.size		_$_str_$_2,(.L_1 - _$_str_$_2)
_$_str_$_2:
        /*000b*/ 	.byte	0x5f, 0x5f, 0x43, 0x55, 0x44, 0x41, 0x5f, 0x50, 0x52, 0x45, 0x43, 0x5f, 0x53, 0x51, 0x52, 0x54
        /*001b*/ 	.byte	0x00
.L_1:


//--------------------- .nv.constant0.triton_poi_fused__native_batch_norm_legit_no_training_add_silu_21 --------------------------
	.section	.nv.constant0.triton_poi_fused__native_batch_norm_legit_no_training_add_silu_21,"a",@progbits
	.sectionflags	@""
	.align	4
.nv.constant0.triton_poi_fused__native_batch_norm_legit_no_training_add_silu_21:
	.zero		588
